//
// Generated by NVIDIA NVVM Compiler
//
// Compiler Build ID: CL-36424714
// Cuda compilation tools, release 13.0, V13.0.88
// Based on NVVM 20.0.0
//

.version 9.0
.target sm_100
.address_size 64

	// .globl	_Z10distances2PdS_S_
.global .align 4 .b8 precalc_xorwow_matrix[102400];
.global .align 4 .b8 precalc_xorwow_offset_matrix[102400];
.global .align 4 .b8 mrg32k3aM1[2304];
.global .align 4 .b8 mrg32k3aM2[2304];
.global .align 4 .b8 mrg32k3aM1SubSeq[2016];
.global .align 4 .b8 mrg32k3aM2SubSeq[2016];
.global .align 4 .b8 mrg32k3aM1Seq[2304];
.global .align 4 .b8 mrg32k3aM2Seq[2304];
.const .align 8 .b8 __cr_lgamma_table[72];

.visible .entry _Z10distances2PdS_S_(
	.param .u64 .ptr .align 1 _Z10distances2PdS_S__param_0,
	.param .u64 .ptr .align 1 _Z10distances2PdS_S__param_1,
	.param .u64 .ptr .align 1 _Z10distances2PdS_S__param_2
)
{
	.reg .b32 	%r<54>;
	.reg .b64 	%rd<20>;
	.reg .b64 	%fd<9>;

	ld.param.u64 	%rd2, [_Z10distances2PdS_S__param_0];
	ld.param.u64 	%rd3, [_Z10distances2PdS_S__param_1];
	ld.param.u64 	%rd4, [_Z10distances2PdS_S__param_2];
	mov.u32 	%r1, %ctaid.x;
	mov.u32 	%r2, %ntid.x;
	mov.u32 	%r3, %tid.x;
	mad.lo.s32 	%r4, %r1, %r2, %r3;
	// begin inline asm
	mov.u64 	%rd1, %clock64;
	// end inline asm
	cvt.s64.s32 	%rd5, %r4;
	add.s64 	%rd6, %rd1, %rd5;
	cvt.u32.u64 	%r5, %rd6;
	xor.b32  	%r6, %r5, -1429050551;
	mul.lo.s32 	%r7, %r6, 1099087573;
	{ .reg .b32 tmp; mov.b64 {tmp, %r8}, %rd6; }
	xor.b32  	%r9, %r8, -136515619;
	mul.lo.s32 	%r10, %r9, -1703105765;
	add.s32 	%r11, %r7, %r10;
	add.s32 	%r12, %r11, 6615241;
	add.s32 	%r13, %r7, 123456789;
	xor.b32  	%r14, %r7, 362436069;
	add.s32 	%r15, %r10, 521288629;
	xor.b32  	%r16, %r10, 88675123;
	add.s32 	%r17, %r7, 5783321;
	cvta.to.global.u64 	%rd7, %rd2;
	cvta.to.global.u64 	%rd8, %rd3;
	cvta.to.global.u64 	%rd9, %rd4;
	shr.u32 	%r18, %r13, 2;
	xor.b32  	%r19, %r18, %r13;
	shl.b32 	%r20, %r17, 4;
	shl.b32 	%r21, %r19, 1;
	xor.b32  	%r22, %r20, %r21;
	xor.b32  	%r23, %r22, %r17;
	xor.b32  	%r24, %r23, %r19;
	add.s32 	%r25, %r12, %r24;
	add.s32 	%r26, %r25, 362437;
	shr.u32 	%r27, %r14, 2;
	xor.b32  	%r28, %r27, %r14;
	shl.b32 	%r29, %r24, 4;
	shl.b32 	%r30, %r28, 1;
	xor.b32  	%r31, %r30, %r29;
	xor.b32  	%r32, %r31, %r28;
	xor.b32  	%r33, %r32, %r24;
	add.s32 	%r34, %r12, %r33;
	add.s32 	%r35, %r34, 724874;
	cvt.u64.u32 	%rd10, %r26;
	mul.wide.u32 	%rd11, %r35, 2097152;
	xor.b64  	%rd12, %rd11, %rd10;
	cvt.rn.f64.u64 	%fd1, %rd12;
	fma.rn.f64 	%fd2, %fd1, 0d3CA0000000000000, 0d3C90000000000000;
	mul.wide.s32 	%rd13, %r4, 8;
	add.s64 	%rd14, %rd7, %rd13;
	st.global.f64 	[%rd14], %fd2;
	shr.u32 	%r36, %r15, 2;
	xor.b32  	%r37, %r36, %r15;
	shl.b32 	%r38, %r33, 4;
	shl.b32 	%r39, %r37, 1;
	xor.b32  	%r40, %r39, %r38;
	xor.b32  	%r41, %r40, %r37;
	xor.b32  	%r42, %r41, %r33;
	add.s32 	%r43, %r12, %r42;
	add.s32 	%r44, %r43, 1087311;
	shr.u32 	%r45, %r16, 2;
	xor.b32  	%r46, %r45, %r16;
	shl.b32 	%r47, %r42, 4;
	shl.b32 	%r48, %r46, 1;
	xor.b32  	%r49, %r48, %r47;
	xor.b32  	%r50, %r49, %r46;
	xor.b32  	%r51, %r50, %r42;
	add.s32 	%r52, %r12, %r51;
	add.s32 	%r53, %r52, 1449748;
	cvt.u64.u32 	%rd15, %r44;
	mul.wide.u32 	%rd16, %r53, 2097152;
	xor.b64  	%rd17, %rd16, %rd15;
	cvt.rn.f64.u64 	%fd3, %rd17;
	fma.rn.f64 	%fd4, %fd3, 0d3CA0000000000000, 0d3C90000000000000;
	add.s64 	%rd18, %rd8, %rd13;
	st.global.f64 	[%rd18], %fd4;
	ld.global.f64 	%fd5, [%rd14];
	mul.f64 	%fd6, %fd4, %fd4;
	fma.rn.f64 	%fd7, %fd5, %fd5, %fd6;
	sqrt.rn.f64 	%fd8, %fd7;
	add.s64 	%rd19, %rd9, %rd13;
	st.global.f64 	[%rd19], %fd8;
	ret;

}


// ===== COMPILED SASS (sm_100) =====

	.target	sm_100

	.elftype	@"ET_EXEC"


//--------------------- .note.nv.tkinfo           --------------------------
	.section	.note.nv.tkinfo,"",@"SHT_NOTE"
	.sectionflags	@"SHF_NOTE_NV_TKINFO"
	.tkinfo
        /*0018*/ 	.word	0x00000002
        /*0030*/ 	.string	""
        /*0030*/ 	.string	"ptxas"
        /*0030*/ 	.string	"Cuda compilation tools, release 13.0, V13.0.88"
        /*0030*/ 	.string	"Build cuda_13.0.r13.0/compiler.36424714_0"
        /*0030*/ 	.string	"-arch sm_100 -m 64 "



//--------------------- .note.nv.cuinfo           --------------------------
	.section	.note.nv.cuinfo,"",@"SHT_NOTE"
	.sectionflags	@"SHF_NOTE_NV_CUINFO"
        /*0018*/ 	.short	0x0002
        /*001a*/ 	.short	0x0064
        /*001c*/ 	.short	0x0082
	.zero		2


//--------------------- .nv.info                  --------------------------
	.section	.nv.info,"",@"SHT_CUDA_INFO"
	.align	4


	//----- nvinfo : EIATTR_REGCOUNT
	.align		4
        /*0000*/ 	.byte	0x04, 0x2f
        /*0002*/ 	.short	(.L_10 - .L_9)
	.align		4
.L_9:
        /*0004*/ 	.word	index@(_Z10distances2PdS_S_)
        /*0008*/ 	.word	0x00000014


	//----- nvinfo : EIATTR_FRAME_SIZE
	.align		4
.L_10:
        /*000c*/ 	.byte	0x04, 0x11
        /*000e*/ 	.short	(.L_12 - .L_11)
	.align		4
.L_11:
        /*0010*/ 	.word	index@($__internal_0_$__cuda_sm20_dsqrt_rn_f64_mediumpath_v1)
        /*0014*/ 	.word	0x00000000


	//----- nvinfo : EIATTR_FRAME_SIZE
	.align		4
.L_12:
        /*0018*/ 	.byte	0x04, 0x11
        /*001a*/ 	.short	(.L_14 - .L_13)
	.align		4
.L_13:
        /*001c*/ 	.word	index@(_Z10distances2PdS_S_)
        /*0020*/ 	.word	0x00000000


	//----- nvinfo : EIATTR_MIN_STACK_SIZE
	.align		4
.L_14:
        /*0024*/ 	.byte	0x04, 0x12
        /*0026*/ 	.short	(.L_16 - .L_15)
	.align		4
.L_15:
        /*0028*/ 	.word	index@(_Z10distances2PdS_S_)
        /*002c*/ 	.word	0x00000000
.L_16:


//--------------------- .nv.compat                --------------------------
	.section	.nv.compat,"",@"SHT_CUDA_COMPAT_INFO"
	.align	4
        /*0000*/ 	.byte	0x02, 0x09, 0x00, 0x00, 0x02, 0x02, 0x01, 0x00, 0x02, 0x05, 0x05, 0x00, 0x03, 0x07, 0x01, 0x01
        /*0010*/ 	.byte	0x02, 0x03, 0x00, 0x00, 0x02, 0x06, 0x01, 0x00, 0x04, 0x0b, 0x08, 0x00, 0x01, 0x00, 0x00, 0x00
        /*0020*/ 	.byte	0x00, 0x00, 0x00, 0x00


//--------------------- .nv.info._Z10distances2PdS_S_ --------------------------
	.section	.nv.info._Z10distances2PdS_S_,"",@"SHT_CUDA_INFO"
	.sectionflags	@""
	.align	4


	//----- nvinfo : EIATTR_CUDA_API_VERSION
	.align		4
        /*0000*/ 	.byte	0x04, 0x37
        /*0002*/ 	.short	(.L_18 - .L_17)
.L_17:
        /*0004*/ 	.word	0x00000082


	//----- nvinfo : EIATTR_KPARAM_INFO
	.align		4
.L_18:
        /*0008*/ 	.byte	0x04, 0x17
        /*000a*/ 	.short	(.L_20 - .L_19)
.L_19:
        /*000c*/ 	.word	0x00000000
        /*0010*/ 	.short	0x0002
        /*0012*/ 	.short	0x0010
        /*0014*/ 	.byte	0x00, 0xf5, 0x21, 0x00


	//----- nvinfo : EIATTR_KPARAM_INFO
	.align		4
.L_20:
        /*0018*/ 	.byte	0x04, 0x17
        /*001a*/ 	.short	(.L_22 - .L_21)
.L_21:
        /*001c*/ 	.word	0x00000000
        /*0020*/ 	.short	0x0001
        /*0022*/ 	.short	0x0008
        /*0024*/ 	.byte	0x00, 0xf5, 0x21, 0x00


	//----- nvinfo : EIATTR_KPARAM_INFO
	.align		4
.L_22:
        /*0028*/ 	.byte	0x04, 0x17
        /*002a*/ 	.short	(.L_24 - .L_23)
.L_23:
        /*002c*/ 	.word	0x00000000
        /*0030*/ 	.short	0x0000
        /*0032*/ 	.short	0x0000
        /*0034*/ 	.byte	0x00, 0xf5, 0x21, 0x00


	//----- nvinfo : EIATTR_SPARSE_MMA_MASK
	.align		4
.L_24:
        /*0038*/ 	.byte	0x03, 0x50
        /*003a*/ 	.short	0x0000


	//----- nvinfo : EIATTR_MAXREG_COUNT
	.align		4
        /*003c*/ 	.byte	0x03, 0x1b
        /*003e*/ 	.short	0x00ff


	//----- nvinfo : EIATTR_MERCURY_ISA_VERSION
	.align		4
        /*0040*/ 	.byte	0x03, 0x5f
        /*0042*/ 	.short	0x0101


	//----- nvinfo : EIATTR_VRC_CTA_INIT_COUNT
	.align		4
        /*0044*/ 	.byte	0x02, 0x4a
	.zero		1
	.zero		1


	//----- nvinfo : EIATTR_EXIT_INSTR_OFFSETS
	.align		4
        /*0048*/ 	.byte	0x04, 0x1c
        /*004a*/ 	.short	(.L_26 - .L_25)


	//   ....[0]....
.L_25:
        /*004c*/ 	.word	0x000005d0


	//----- nvinfo : EIATTR_CRS_STACK_SIZE
	.align		4
.L_26:
        /*0050*/ 	.byte	0x04, 0x1e
        /*0052*/ 	.short	(.L_28 - .L_27)
.L_27:
        /*0054*/ 	.word	0x00000000


	//----- nvinfo : EIATTR_CBANK_PARAM_SIZE
	.align		4
.L_28:
        /*0058*/ 	.byte	0x03, 0x19
        /*005a*/ 	.short	0x0018


	//----- nvinfo : EIATTR_PARAM_CBANK
	.align		4
        /*005c*/ 	.byte	0x04, 0x0a
        /*005e*/ 	.short	(.L_30 - .L_29)
	.align		4
.L_29:
        /*0060*/ 	.word	index@(.nv.constant0._Z10distances2PdS_S_)
        /*0064*/ 	.short	0x0380
        /*0066*/ 	.short	0x0018


	//----- nvinfo : EIATTR_SW_WAR
	.align		4
.L_30:
        /*0068*/ 	.byte	0x04, 0x36
        /*006a*/ 	.short	(.L_32 - .L_31)
.L_31:
        /*006c*/ 	.word	0x00000008
.L_32:


//--------------------- .nv.callgraph             --------------------------
	.section	.nv.callgraph,"",@"SHT_CUDA_CALLGRAPH"
	.align	4
	.sectionentsize	8
	.align		4
        /*0000*/ 	.word	0x00000000
	.align		4
        /*0004*/ 	.word	0xffffffff
	.align		4
        /*0008*/ 	.word	0x00000000
	.align		4
        /*000c*/ 	.word	0xfffffffe
	.align		4
        /*0010*/ 	.word	0x00000000
	.align		4
        /*0014*/ 	.word	0xfffffffd
	.align		4
        /*0018*/ 	.word	0x00000000
	.align		4
        /*001c*/ 	.word	0xfffffffc


//--------------------- .nv.constant4             --------------------------
	.section	.nv.constant4,"a",@progbits
	.align	8
	.align		8
.nv.constant4:
        /*0000*/ 	.dword	precalc_xorwow_matrix
	.align		8
        /*0008*/ 	.dword	precalc_xorwow_offset_matrix
	.align		8
        /*0010*/ 	.dword	mrg32k3aM1
	.align		8
        /*0018*/ 	.dword	mrg32k3aM2
	.align		8
        /*0020*/ 	.dword	mrg32k3aM1SubSeq
	.align		8
        /*0028*/ 	.dword	mrg32k3aM2SubSeq
	.align		8
        /*0030*/ 	.dword	mrg32k3aM1Seq
	.align		8
        /*0038*/ 	.dword	mrg32k3aM2Seq


//--------------------- .nv.constant3             --------------------------
	.section	.nv.constant3,"a",@progbits
	.align	8
.nv.constant3:
	.type		__cr_lgamma_table,@object
	.size		__cr_lgamma_table,(.L_8 - __cr_lgamma_table)
__cr_lgamma_table:
        /*0000*/ 	.byte	0x00, 0x00, 0x00, 0x00, 0x00, 0x00, 0x00, 0x00, 0x00, 0x00, 0x00, 0x00, 0x00, 0x00, 0x00, 0x00
        /*0010*/ 	.byte	0xef, 0x39, 0xfa, 0xfe, 0x42, 0x2e, 0xe6, 0x3f, 0x02, 0x20, 0x2a, 0xfa, 0x0b, 0xab, 0xfc, 0x3f
        /*0020*/ 	.byte	0xf9, 0x2c, 0x92, 0x7c, 0xa7, 0x6c, 0x09, 0x40, 0xc9, 0x79, 0x44, 0x3c, 0x64, 0x26, 0x13, 0x40
        /*0030*/ 	.byte	0xca, 0x01, 0xcf, 0x3a, 0x27, 0x51, 0x1a, 0x40, 0x30, 0xcc, 0x2d, 0xf3, 0xe1, 0x0c, 0x21, 0x40
        /*0040*/ 	.byte	0x0d, 0xb7, 0xfc, 0x82, 0x8e, 0x35, 0x25, 0x40
.L_8:


//--------------------- .text._Z10distances2PdS_S_ --------------------------
	.section	.text._Z10distances2PdS_S_,"ax",@progbits
	.align	128
        .global         _Z10distances2PdS_S_
        .type           _Z10distances2PdS_S_,@function
        .size           _Z10distances2PdS_S_,(.L_x_7 - _Z10distances2PdS_S_)
        .other          _Z10distances2PdS_S_,@"STO_CUDA_ENTRY STV_DEFAULT"
_Z10distances2PdS_S_:
.text._Z10distances2PdS_S_:
[----:B------:R-:W-:Y:S01]  /*0000*/  LDC R1, c[0x0][0x37c] ;  /* 0x0000df00ff017b82 */ /* 0x000fe20000000800 */
[----:B------:R-:W0:Y:S07]  /*0010*/  S2R R3, SR_TID.X ;  /* 0x0000000000037919 */ /* 0x000e2e0000002100 */
[----:B------:R-:W0:Y:S01]  /*0020*/  S2UR UR6, SR_CTAID.X ;  /* 0x00000000000679c3 */ /* 0x000e220000002500 */
[----:B------:R-:W1:Y:S07]  /*0030*/  LDCU.64 UR4, c[0x0][0x358] ;  /* 0x00006b00ff0477ac */ /* 0x000e6e0008000a00 */
[----:B------:R-:W0:Y:S02]  /*0040*/  LDC R0, c[0x0][0x360] ;  /* 0x0000d800ff007b82 */ /* 0x000e240000000800 */
[----:B0-----:R-:W-:Y:S01]  /*0050*/  IMAD R0, R0, UR6, R3 ;  /* 0x0000000600007c24 */ /* 0x001fe2000f8e0203 */
[----:B------:R-:W-:-:S06]  /*0060*/  CS2R R2, SR_CLOCKLO ;  /* 0x0000000000027805 */ /* 0x000fcc0000015000 */
[----:B------:R-:W-:-:S04]  /*0070*/  IADD3 R2, P0, PT, R0, R2, RZ ;  /* 0x0000000200027210 */ /* 0x000fc80007f1e0ff */
[----:B------:R-:W-:Y:S02]  /*0080*/  LOP3.LUT R2, R2, 0xaad26b49, RZ, 0x3c, !PT ;  /* 0xaad26b4902027812 */ /* 0x000fe400078e3cff */
[----:B------:R-:W-:-:S03]  /*0090*/  LEA.HI.X.SX32 R3, R0, R3, 0x1, P0 ;  /* 0x0000000300037211 */ /* 0x000fc600000f0eff */
[----:B------:R-:W-:Y:S01]  /*00a0*/  IMAD R2, R2, 0x4182bed5, RZ ;  /* 0x4182bed502027824 */ /* 0x000fe200078e02ff */
[----:B------:R-:W-:-:S03]  /*00b0*/  LOP3.LUT R3, R3, 0xf7dcefdd, RZ, 0x3c, !PT ;  /* 0xf7dcefdd03037812 */ /* 0x000fc600078e3cff */
[C---:B------:R-:W-:Y:S02]  /*00c0*/  VIADD R4, R2.reuse, 0x75bcd15 ;  /* 0x075bcd1502047836 */ /* 0x040fe40000000000 */
[----:B------:R-:W-:Y:S02]  /*00d0*/  VIADD R5, R2, 0x583f19 ;  /* 0x00583f1902057836 */ /* 0x000fe40000000000 */
[----:B------:R-:W-:Y:S01]  /*00e0*/  IMAD R3, R3, -0x658354e5, RZ ;  /* 0x9a7cab1b03037824 */ /* 0x000fe200078e02ff */
[----:B------:R-:W-:Y:S01]  /*00f0*/  SHF.R.U32.HI R7, RZ, 0x2, R4 ;  /* 0x00000002ff077819 */ /* 0x000fe20000011604 */
[----:B------:R-:W-:-:S03]  /*0100*/  IMAD.SHL.U32 R6, R5, 0x10, RZ ;  /* 0x0000001005067824 */ /* 0x000fc600078e00ff */
[----:B------:R-:W-:Y:S02]  /*0110*/  LOP3.LUT R7, R7, R4, RZ, 0x3c, !PT ;  /* 0x0000000407077212 */ /* 0x000fe400078e3cff */
[----:B------:R-:W-:-:S03]  /*0120*/  LOP3.LUT R4, R2, 0x159a55e5, RZ, 0x3c, !PT ;  /* 0x159a55e502047812 */ /* 0x000fc600078e3cff */
[----:B------:R-:W-:Y:S01]  /*0130*/  IMAD.SHL.U32 R8, R7, 0x2, RZ ;  /* 0x0000000207087824 */ /* 0x000fe200078e00ff */
[----:B------:R-:W-:Y:S01]  /*0140*/  SHF.R.U32.HI R9, RZ, 0x2, R4 ;  /* 0x00000002ff097819 */ /* 0x000fe20000011604 */
[----:B------:R-:W-:-:S03]  /*0150*/  VIADD R4, R3, 0x1f123bb5 ;  /* 0x1f123bb503047836 */ /* 0x000fc60000000000 */
[----:B------:R-:W-:Y:S02]  /*0160*/  LOP3.LUT R6, R5, R6, R8, 0x96, !PT ;  /* 0x0000000605067212 */ /* 0x000fe400078e9608 */
[----:B------:R-:W-:Y:S02]  /*0170*/  LOP3.LUT R9, R9, 0x159a55e5, R2, 0x96, !PT ;  /* 0x159a55e509097812 */ /* 0x000fe400078e9602 */
[----:B------:R-:W-:Y:S02]  /*0180*/  LOP3.LUT R7, R6, R7, RZ, 0x3c, !PT ;  /* 0x0000000706077212 */ /* 0x000fe400078e3cff */
[----:B------:R-:W-:Y:S01]  /*0190*/  SHF.R.U32.HI R11, RZ, 0x2, R4 ;  /* 0x00000002ff0b7819 */ /* 0x000fe20000011604 */
[----:B------:R-:W-:Y:S02]  /*01a0*/  IMAD.SHL.U32 R5, R9, 0x2, RZ ;  /* 0x0000000209057824 */ /* 0x000fe400078e00ff */
[----:B------:R-:W-:Y:S01]  /*01b0*/  IMAD.SHL.U32 R6, R7, 0x10, RZ ;  /* 0x0000001007067824 */ /* 0x000fe200078e00ff */
[----:B------:R-:W-:-:S02]  /*01c0*/  LOP3.LUT R11, R11, R4, RZ, 0x3c, !PT ;  /* 0x000000040b0b7212 */ /* 0x000fc400078e3cff */
[----:B------:R-:W-:Y:S02]  /*01d0*/  LOP3.LUT R4, R3, 0x5491333, RZ, 0x3c, !PT ;  /* 0x0549133303047812 */ /* 0x000fe400078e3cff */
[----:B------:R-:W-:Y:S01]  /*01e0*/  LOP3.LUT R6, R9, R5, R6, 0x96, !PT ;  /* 0x0000000509067212 */ /* 0x000fe200078e9606 */
[----:B------:R-:W-:Y:S01]  /*01f0*/  IMAD.SHL.U32 R8, R11, 0x2, RZ ;  /* 0x000000020b087824 */ /* 0x000fe200078e00ff */
[----:B------:R-:W-:Y:S02]  /*0200*/  SHF.R.U32.HI R4, RZ, 0x2, R4 ;  /* 0x00000002ff047819 */ /* 0x000fe40000011604 */
[----:B------:R-:W-:Y:S02]  /*0210*/  LOP3.LUT R5, R6, R7, RZ, 0x3c, !PT ;  /* 0x0000000706057212 */ /* 0x000fe400078e3cff */
[----:B------:R-:W-:-:S03]  /*0220*/  LOP3.LUT R4, R4, 0x5491333, R3, 0x96, !PT ;  /* 0x0549133304047812 */ /* 0x000fc600078e9603 */
[----:B------:R-:W-:-:S05]  /*0230*/  IMAD.SHL.U32 R6, R5, 0x10, RZ ;  /* 0x0000001005067824 */ /* 0x000fca00078e00ff */
[----:B------:R-:W-:Y:S01]  /*0240*/  LOP3.LUT R6, R11, R8, R6, 0x96, !PT ;  /* 0x000000080b067212 */ /* 0x000fe200078e9606 */
[----:B------:R-:W-:Y:S01]  /*0250*/  IMAD.SHL.U32 R8, R4, 0x2, RZ ;  /* 0x0000000204087824 */ /* 0x000fe200078e00ff */
[----:B------:R-:W0:Y:S02]  /*0260*/  LDC.64 R10, c[0x0][0x388] ;  /* 0x0000e200ff0a7b82 */ /* 0x000e240000000a00 */
[----:B------:R-:W-:Y:S02]  /*0270*/  LOP3.LUT R9, R6, R5, RZ, 0x3c, !PT ;  /* 0x0000000506097212 */ /* 0x000fe400078e3cff */
[----:B------:R-:W-:-:S03]  /*0280*/  IADD3 R6, PT, PT, R2, 0x64f0c9, R3 ;  /* 0x0064f0c902067810 */ /* 0x000fc60007ffe003 */
[----:B------:R-:W-:Y:S01]  /*0290*/  IMAD.SHL.U32 R3, R9, 0x10, RZ ;  /* 0x0000001009037824 */ /* 0x000fe200078e00ff */
[C---:B------:R-:W-:Y:S02]  /*02a0*/  IADD3 R2, PT, PT, R6.reuse, 0xb0f8a, R5 ;  /* 0x000b0f8a06027810 */ /* 0x040fe40007ffe005 */
[----:B------:R-:W-:Y:S02]  /*02b0*/  IADD3 R7, PT, PT, R6, 0x587c5, R7 ;  /* 0x000587c506077810 */ /* 0x000fe40007ffe007 */
[----:B------:R-:W-:Y:S01]  /*02c0*/  LOP3.LUT R8, R4, R8, R3, 0x96, !PT ;  /* 0x0000000804087212 */ /* 0x000fe200078e9603 */
[----:B------:R-:W-:-:S03]  /*02d0*/  IMAD.WIDE.U32 R2, R2, 0x200000, RZ ;  /* 0x0020000002027825 */ /* 0x000fc600078e00ff */
[----:B------:R-:W-:Y:S01]  /*02e0*/  LOP3.LUT R5, R8, R9, RZ, 0x3c, !PT ;  /* 0x0000000908057212 */ /* 0x000fe200078e3cff */
[----:B------:R-:W-:Y:S01]  /*02f0*/  IMAD.MOV.U32 R13, RZ, RZ, R3 ;  /* 0x000000ffff0d7224 */ /* 0x000fe200078e0003 */
[----:B------:R-:W-:Y:S01]  /*0300*/  LOP3.LUT R12, R2, R7, RZ, 0x3c, !PT ;  /* 0x00000007020c7212 */ /* 0x000fe200078e3cff */
[----:B------:R-:W-:Y:S01]  /*0310*/  IMAD.MOV.U32 R8, RZ, RZ, 0x0 ;  /* 0x00000000ff087424 */ /* 0x000fe200078e00ff */
[C---:B------:R-:W-:Y:S02]  /*0320*/  IADD3 R5, PT, PT, R6.reuse, 0x161f14, R5 ;  /* 0x00161f1406057810 */ /* 0x040fe40007ffe005 */
[----:B------:R-:W-:Y:S01]  /*0330*/  IADD3 R9, PT, PT, R6, 0x10974f, R9 ;  /* 0x0010974f06097810 */ /* 0x000fe20007ffe009 */
[----:B------:R-:W2:Y:S01]  /*0340*/  I2F.F64.U64 R2, R12 ;  /* 0x0000000c00027312 */ /* 0x000ea20000301800 */
[----:B------:R-:W3:Y:S01]  /*0350*/  LDC.64 R6, c[0x0][0x380] ;  /* 0x0000e000ff067b82 */ /* 0x000ee20000000a00 */
[----:B------:R-:W-:-:S04]  /*0360*/  IMAD.WIDE.U32 R4, R5, 0x200000, RZ ;  /* 0x0020000005047825 */ /* 0x000fc800078e00ff */
[----:B------:R-:W-:Y:S01]  /*0370*/  IMAD.MOV.U32 R15, RZ, RZ, R5 ;  /* 0x000000ffff0f7224 */ /* 0x000fe200078e0005 */
[----:B------:R-:W-:Y:S01]  /*0380*/  LOP3.LUT R14, R4, R9, RZ, 0x3c, !PT ;  /* 0x00000009040e7212 */ /* 0x000fe200078e3cff */
[----:B------:R-:W-:Y:S02]  /*0390*/  IMAD.MOV.U32 R9, RZ, RZ, 0x3ca00000 ;  /* 0x3ca00000ff097424 */ /* 0x000fe400078e00ff */
[C---:B0-----:R-:W-:Y:S01]  /*03a0*/  IMAD.WIDE R10, R0.reuse, 0x8, R10 ;  /* 0x00000008000a7825 */ /* 0x041fe200078e020a */
[----:B------:R-:W0:Y:S03]  /*03b0*/  I2F.F64.U64 R4, R14 ;  /* 0x0000000e00047312 */ /* 0x000e260000301800 */
[-C--:B--2---:R-:W-:Y:S01]  /*03c0*/  DFMA R2, R2, R8.reuse, 5.5511151231257827021e-17 ;  /* 0x3c9000000202742b */ /* 0x084fe20000000008 */
[----:B---3--:R-:W-:Y:S01]  /*03d0*/  IMAD.WIDE R6, R0, 0x8, R6 ;  /* 0x0000000800067825 */ /* 0x008fe200078e0206 */
[----:B0-----:R-:W-:-:S05]  /*03e0*/  DFMA R8, R4, R8, 5.5511151231257827021e-17 ;  /* 0x3c9000000408742b */ /* 0x001fca0000000008 */
[----:B-1----:R0:W-:Y:S04]  /*03f0*/  STG.E.64 desc[UR4][R6.64], R2 ;  /* 0x0000000206007986 */ /* 0x0021e8000c101b04 */
[----:B------:R1:W-:Y:S04]  /*0400*/  STG.E.64 desc[UR4][R10.64], R8 ;  /* 0x000000080a007986 */ /* 0x0003e8000c101b04 */
[----:B------:R-:W2:Y:S01]  /*0410*/  LDG.E.64 R4, desc[UR4][R6.64] ;  /* 0x0000000406047981 */ /* 0x000ea2000c1e1b00 */
[----:B------:R-:W-:Y:S01]  /*0420*/  DMUL R12, R8, R8 ;  /* 0x00000008080c7228 */ /* 0x000fe20000000000 */
[----:B------:R-:W-:Y:S01]  /*0430*/  MOV R16, 0x0 ;  /* 0x0000000000107802 */ /* 0x000fe20000000f00 */
[----:B------:R-:W-:Y:S01]  /*0440*/  IMAD.MOV.U32 R17, RZ, RZ, 0x3fd80000 ;  /* 0x3fd80000ff117424 */ /* 0x000fe200078e00ff */
[----:B------:R-:W-:Y:S05]  /*0450*/  BSSY.RECONVERGENT B0, `(.L_x_0) ;  /* 0x0000014000007945 */ /* 0x000fea0003800200 */
[----:B--2---:R-:W-:-:S06]  /*0460*/  DFMA R4, R4, R4, R12 ;  /* 0x000000040404722b */ /* 0x004fcc000000000c */
[----:B------:R-:W2:Y:S04]  /*0470*/  MUFU.RSQ64H R13, R5 ;  /* 0x00000005000d7308 */ /* 0x000ea80000001c00 */
[----:B------:R-:W-:-:S05]  /*0480*/  VIADD R12, R5, 0xfcb00000 ;  /* 0xfcb00000050c7836 */ /* 0x000fca0000000000 */
[----:B------:R-:W-:Y:S01]  /*0490*/  ISETP.GE.U32.AND P0, PT, R12, 0x7ca00000, PT ;  /* 0x7ca000000c00780c */ /* 0x000fe20003f06070 */
[----:B--2---:R-:W-:-:S08]  /*04a0*/  DMUL R14, R12, R12 ;  /* 0x0000000c0c0e7228 */ /* 0x004fd00000000000 */
[----:B------:R-:W-:-:S08]  /*04b0*/  DFMA R14, R4, -R14, 1 ;  /* 0x3ff00000040e742b */ /* 0x000fd0000000080e */
[----:B------:R-:W-:Y:S02]  /*04c0*/  DFMA R16, R14, R16, 0.5 ;  /* 0x3fe000000e10742b */ /* 0x000fe40000000010 */
[----:B------:R-:W-:-:S08]  /*04d0*/  DMUL R14, R12, R14 ;  /* 0x0000000e0c0e7228 */ /* 0x000fd00000000000 */
[----:B------:R-:W-:-:S08]  /*04e0*/  DFMA R14, R16, R14, R12 ;  /* 0x0000000e100e722b */ /* 0x000fd0000000000c */
[----:B0-----:R-:W-:Y:S02]  /*04f0*/  DMUL R6, R4, R14 ;  /* 0x0000000e04067228 */ /* 0x001fe40000000000 */
[----:B-1----:R-:W-:Y:S02]  /*0500*/  VIADD R11, R15, 0xfff00000 ;  /* 0xfff000000f0b7836 */ /* 0x002fe40000000000 */
[----:B------:R-:W-:-:S04]  /*0510*/  IMAD.MOV.U32 R10, RZ, RZ, R14 ;  /* 0x000000ffff0a7224 */ /* 0x000fc800078e000e */
[----:B------:R-:W-:-:S08]  /*0520*/  DFMA R8, R6, -R6, R4 ;  /* 0x800000060608722b */ /* 0x000fd00000000004 */
[----:B------:R-:W-:Y:S01]  /*0530*/  DFMA R2, R8, R10, R6 ;  /* 0x0000000a0802722b */ /* 0x000fe20000000006 */
[----:B------:R-:W-:Y:S10]  /*0540*/  @!P0 BRA `(.L_x_1) ;  /* 0x0000000000108947 */ /* 0x000ff40003800000 */
[----:B------:R-:W-:-:S07]  /*0550*/  MOV R2, 0x570 ;  /* 0x0000057000027802 */ /* 0x000fce0000000f00 */
[----:B------:R-:W-:Y:S05]  /*0560*/  CALL.REL.NOINC `($__internal_0_$__cuda_sm20_dsqrt_rn_f64_mediumpath_v1) ;  /* 0x00000000001c7944 */ /* 0x000fea0003c00000 */
[----:B------:R-:W-:Y:S02]  /*0570*/  IMAD.MOV.U32 R2, RZ, RZ, R6 ;  /* 0x000000ffff027224 */ /* 0x000fe400078e0006 */
[----:B------:R-:W-:-:S07]  /*0580*/  IMAD.MOV.U32 R3, RZ, RZ, R7 ;  /* 0x000000ffff037224 */ /* 0x000fce00078e0007 */
.L_x_1:
[----:B------:R-:W-:Y:S05]  /*0590*/  BSYNC.RECONVERGENT B0 ;  /* 0x0000000000007941 */ /* 0x000fea0003800200 */
.L_x_0:
[----:B------:R-:W0:Y:S02]  /*05a0*/  LDC.64 R4, c[0x0][0x390] ;  /* 0x0000e400ff047b82 */ /* 0x000e240000000a00 */
[----:B0-----:R-:W-:-:S05]  /*05b0*/  IMAD.WIDE R4, R0, 0x8, R4 ;  /* 0x0000000800047825 */ /* 0x001fca00078e0204 */
[----:B------:R-:W-:Y:S01]  /*05c0*/  STG.E.64 desc[UR4][R4.64], R2 ;  /* 0x0000000204007986 */ /* 0x000fe2000c101b04 */
[----:B------:R-:W-:Y:S05]  /*05d0*/  EXIT ;  /* 0x000000000000794d */ /* 0x000fea0003800000 */
        .weak           $__internal_0_$__cuda_sm20_dsqrt_rn_f64_mediumpath_v1
        .type           $__internal_0_$__cuda_sm20_dsqrt_rn_f64_mediumpath_v1,@function
        .size           $__internal_0_$__cuda_sm20_dsqrt_rn_f64_mediumpath_v1,(.L_x_7 - $__internal_0_$__cuda_sm20_dsqrt_rn_f64_mediumpath_v1)
$__internal_0_$__cuda_sm20_dsqrt_rn_f64_mediumpath_v1:
[----:B------:R-:W-:Y:S01]  /*05e0*/  ISETP.GE.U32.AND P0, PT, R12, -0x3400000, PT ;  /* 0xfcc000000c00780c */ /* 0x000fe20003f06070 */
[----:B------:R-:W-:Y:S01]  /*05f0*/  BSSY.RECONVERGENT B1, `(.L_x_2) ;  /* 0x0000024000017945 */ /* 0x000fe20003800200 */
[----:B------:R-:W-:-:S11]  /*0600*/  IMAD.MOV.U32 R15, RZ, RZ, R11 ;  /* 0x000000ffff0f7224 */ /* 0x000fd600078e000b */
[----:B------:R-:W-:Y:S05]  /*0610*/  @!P0 BRA `(.L_x_3) ;  /* 0x0000000000208947 */ /* 0x000fea0003800000 */
[----:B------:R-:W-:-:S10]  /*0620*/  DFMA.RM R6, R8, R14, R6 ;  /* 0x0000000e0806722b */ /* 0x000fd40000004006 */
[----:B------:R-:W-:-:S05]  /*0630*/  IADD3 R8, P0, PT, R6, 0x1, RZ ;  /* 0x0000000106087810 */ /* 0x000fca0007f1e0ff */
[----:B------:R-:W-:-:S06]  /*0640*/  IMAD.X R9, RZ, RZ, R7, P0 ;  /* 0x000000ffff097224 */ /* 0x000fcc00000e0607 */
[----:B------:R-:W-:-:S08]  /*0650*/  DFMA.RP R4, -R6, R8, R4 ;  /* 0x000000080604722b */ /* 0x000fd00000008104 */
[----:B------:R-:W-:-:S06]  /*0660*/  DSETP.GT.AND P0, PT, R4, RZ, PT ;  /* 0x000000ff0400722a */ /* 0x000fcc0003f04000 */
[----:B------:R-:W-:Y:S02]  /*0670*/  FSEL R6, R8, R6, P0 ;  /* 0x0000000608067208 */ /* 0x000fe40000000000 */
[----:B------:R-:W-:Y:S01]  /*0680*/  FSEL R7, R9, R7, P0 ;  /* 0x0000000709077208 */ /* 0x000fe20000000000 */
[----:B------:R-:W-:Y:S06]  /*0690*/  BRA `(.L_x_4) ;  /* 0x0000000000647947 */ /* 0x000fec0003800000 */
.L_x_3:
[----:B------:R-:W-:-:S14]  /*06a0*/  DSETP.NE.AND P0, PT, R4, RZ, PT ;  /* 0x000000ff0400722a */ /* 0x000fdc0003f05000 */
[----:B------:R-:W-:Y:S05]  /*06b0*/  @!P0 BRA `(.L_x_5) ;  /* 0x0000000000588947 */ /* 0x000fea0003800000 */
[----:B------:R-:W-:-:S13]  /*06c0*/  ISETP.GE.AND P0, PT, R5, RZ, PT ;  /* 0x000000ff0500720c */ /* 0x000fda0003f06270 */
[----:B------:R-:W-:Y:S01]  /*06d0*/  @!P0 IMAD.MOV.U32 R6, RZ, RZ, 0x0 ;  /* 0x00000000ff068424 */ /* 0x000fe200078e00ff */
[----:B------:R-:W-:Y:S01]  /*06e0*/  @!P0 MOV R7, 0xfff80000 ;  /* 0xfff8000000078802 */ /* 0x000fe20000000f00 */
[----:B------:R-:W-:Y:S06]  /*06f0*/  @!P0 BRA `(.L_x_4) ;  /* 0x00000000004c8947 */ /* 0x000fec0003800000 */
[----:B------:R-:W-:-:S13]  /*0700*/  ISETP.GT.AND P0, PT, R5, 0x7fefffff, PT ;  /* 0x7fefffff0500780c */ /* 0x000fda0003f04270 */
[----:B------:R-:W-:Y:S05]  /*0710*/  @P0 BRA `(.L_x_5) ;  /* 0x0000000000400947 */ /* 0x000fea0003800000 */
[----:B------:R-:W-:Y:S01]  /*0720*/  DMUL R4, R4, 8.11296384146066816958e+31 ;  /* 0x4690000004047828 */ /* 0x000fe20000000000 */
[----:B------:R-:W-:Y:S02]  /*0730*/  IMAD.MOV.U32 R6, RZ, RZ, RZ ;  /* 0x000000ffff067224 */ /* 0x000fe400078e00ff */
[----:B------:R-:W-:Y:S02]  /*0740*/  IMAD.MOV.U32 R10, RZ, RZ, 0x0 ;  /* 0x00000000ff0a7424 */ /* 0x000fe400078e00ff */
[----:B------:R-:W-:Y:S01]  /*0750*/  IMAD.MOV.U32 R11, RZ, RZ, 0x3fd80000 ;  /* 0x3fd80000ff0b7424 */ /* 0x000fe200078e00ff */
[----:B------:R-:W0:Y:S02]  /*0760*/  MUFU.RSQ64H R7, R5 ;  /* 0x0000000500077308 */ /* 0x000e240000001c00 */
[----:B0-----:R-:W-:-:S08]  /*0770*/  DMUL R8, R6, R6 ;  /* 0x0000000606087228 */ /* 0x001fd00000000000 */
[----:B------:R-:W-:-:S08]  /*0780*/  DFMA R8, R4, -R8, 1 ;  /* 0x3ff000000408742b */ /* 0x000fd00000000808 */
[----:B------:R-:W-:Y:S02]  /*0790*/  DFMA R10, R8, R10, 0.5 ;  /* 0x3fe00000080a742b */ /* 0x000fe4000000000a */
[----:B------:R-:W-:-:S08]  /*07a0*/  DMUL R8, R6, R8 ;  /* 0x0000000806087228 */ /* 0x000fd00000000000 */
[----:B------:R-:W-:-:S08]  /*07b0*/  DFMA R8, R10, R8, R6 ;  /* 0x000000080a08722b */ /* 0x000fd00000000006 */
[----:B------:R-:W-:Y:S02]  /*07c0*/  DMUL R6, R4, R8 ;  /* 0x0000000804067228 */ /* 0x000fe40000000000 */
[----:B------:R-:W-:-:S06]  /*07d0*/  VIADD R9, R9, 0xfff00000 ;  /* 0xfff0000009097836 */ /* 0x000fcc0000000000 */
[----:B------:R-:W-:-:S08]  /*07e0*/  DFMA R10, R6, -R6, R4 ;  /* 0x80000006060a722b */ /* 0x000fd00000000004 */
[----:B------:R-:W-:-:S10]  /*07f0*/  DFMA R6, R8, R10, R6 ;  /* 0x0000000a0806722b */ /* 0x000fd40000000006 */
[----:B------:R-:W-:Y:S01]  /*0800*/  VIADD R7, R7, 0xfcb00000 ;  /* 0xfcb0000007077836 */ /* 0x000fe20000000000 */
[----:B------:R-:W-:Y:S06]  /*0810*/  BRA `(.L_x_4) ;  /* 0x0000000000047947 */ /* 0x000fec0003800000 */
.L_x_5:
[----:B------:R-:W-:-:S11]  /*0820*/  DADD R6, R4, R4 ;  /* 0x0000000004067229 */ /* 0x000fd60000000004 */
.L_x_4:
[----:B------:R-:W-:Y:S05]  /*0830*/  BSYNC.RECONVERGENT B1 ;  /* 0x0000000000017941 */ /* 0x000fea0003800200 */
.L_x_2:
[----:B------:R-:W-:-:S04]  /*0840*/  IMAD.MOV.U32 R3, RZ, RZ, 0x0 ;  /* 0x00000000ff037424 */ /* 0x000fc800078e00ff */
[----:B------:R-:W-:Y:S05]  /*0850*/  RET.REL.NODEC R2 `(_Z10distances2PdS_S_) ;  /* 0xfffffff402e87950 */ /* 0x000fea0003c3ffff */
.L_x_6:
[----:B------:R-:W-:-:S00]  /*0860*/  BRA `(.L_x_6) ;  /* 0xfffffffc00fc7947 */ /* 0x000fc0000383ffff */
[----:B------:R-:W-:-:S00]  /*0870*/  NOP ;  /* 0x0000000000007918 */ /* 0x000fc00000000000 */
        /* <DEDUP_REMOVED lines=8> */
.L_x_7:


//--------------------- .nv.global.init           --------------------------
	.section	.nv.global.init,"aw",@progbits
	.align	4
.nv.global.init:
	.type		mrg32k3aM1SubSeq,@object
	.size		mrg32k3aM1SubSeq,(mrg32k3aM2SubSeq - mrg32k3aM1SubSeq)
mrg32k3aM1SubSeq:
        /*0000*/ 	.byte	0x0b, 0xcc, 0xee, 0x04, 0x73, 0x29, 0x8b, 0x6f, 0xf6, 0x53, 0x03, 0xf6, 0x23, 0xf6, 0xea, 0xda
        /* <DEDUP_REMOVED lines=125> */
	.type		mrg32k3aM2SubSeq,@object
	.size		mrg32k3aM2SubSeq,(mrg32k3aM1 - mrg32k3aM2SubSeq)
mrg32k3aM2SubSeq:
        /* <DEDUP_REMOVED lines=126> */
	.type		mrg32k3aM1,@object
	.size		mrg32k3aM1,(mrg32k3aM1Seq - mrg32k3aM1)
mrg32k3aM1:
        /* <DEDUP_REMOVED lines=144> */
	.type		mrg32k3aM1Seq,@object
	.size		mrg32k3aM1Seq,(mrg32k3aM2 - mrg32k3aM1Seq)
mrg32k3aM1Seq:
        /* <DEDUP_REMOVED lines=144> */
	.type		mrg32k3aM2,@object
	.size		mrg32k3aM2,(mrg32k3aM2Seq - mrg32k3aM2)
mrg32k3aM2:
        /* <DEDUP_REMOVED lines=144> */
	.type		mrg32k3aM2Seq,@object
	.size		mrg32k3aM2Seq,(precalc_xorwow_matrix - mrg32k3aM2Seq)
mrg32k3aM2Seq:
        /* <DEDUP_REMOVED lines=144> */
	.type		precalc_xorwow_matrix,@object
	.size		precalc_xorwow_matrix,(precalc_xorwow_offset_matrix - precalc_xorwow_matrix)
precalc_xorwow_matrix:
        /* <DEDUP_REMOVED lines=6400> */
	.type		precalc_xorwow_offset_matrix,@object
	.size		precalc_xorwow_offset_matrix,(.L_1 - precalc_xorwow_offset_matrix)
precalc_xorwow_offset_matrix:
        /* <DEDUP_REMOVED lines=6400> */
.L_1:


//--------------------- .nv.shared.reserved.0     --------------------------
	.section	.nv.shared.reserved.0,"aw",@nobits
	.weak		__nv_reservedSMEM_offset_0_alias
	.size		__nv_reservedSMEM_offset_0_alias, 0, 64
	.other		__nv_reservedSMEM_offset_0_alias,@"STO_CUDA_RESERVED_SHARED STV_DEFAULT"
__nv_reservedSMEM_offset_0_alias:
	.zero		0
	.zero		64


//--------------------- .nv.constant0._Z10distances2PdS_S_ --------------------------
	.section	.nv.constant0._Z10distances2PdS_S_,"a",@progbits
	.sectionflags	@""
	.align	4
.nv.constant0._Z10distances2PdS_S_:
	.zero		920


//--------------------- SYMBOLS --------------------------

	.type		.nv.reservedSmem.offset0,@object
	.size		.nv.reservedSmem.offset0,0x4
